//
// Generated by NVIDIA NVVM Compiler
//
// Compiler Build ID: CL-36424714
// Cuda compilation tools, release 13.0, V13.0.88
// Based on NVVM 20.0.0
//

.version 9.0
.target sm_100
.address_size 64

	// .globl	_Z4initjP17curandStateXORWOW
.global .align 4 .b8 precalc_xorwow_matrix[102400];
.global .align 4 .b8 precalc_xorwow_offset_matrix[102400];
.global .align 4 .b8 mrg32k3aM1[2304];
.global .align 4 .b8 mrg32k3aM2[2304];
.global .align 4 .b8 mrg32k3aM1SubSeq[2016];
.global .align 4 .b8 mrg32k3aM2SubSeq[2016];
.global .align 4 .b8 mrg32k3aM1Seq[2304];
.global .align 4 .b8 mrg32k3aM2Seq[2304];
.const .align 8 .b8 __cr_lgamma_table[72];

.visible .entry _Z4initjP17curandStateXORWOW(
	.param .u32 _Z4initjP17curandStateXORWOW_param_0,
	.param .u64 .ptr .align 1 _Z4initjP17curandStateXORWOW_param_1
)
{
	.reg .pred 	%p<24>;
	.reg .b32 	%r<409>;
	.reg .b64 	%rd<18>;

	ld.param.u32 	%r182, [_Z4initjP17curandStateXORWOW_param_0];
	ld.param.u64 	%rd8, [_Z4initjP17curandStateXORWOW_param_1];
	cvta.to.global.u64 	%rd9, %rd8;
	mov.u32 	%r183, %ctaid.x;
	mov.u32 	%r184, %ntid.x;
	mov.u32 	%r185, %tid.x;
	mad.lo.s32 	%r186, %r183, %r184, %r185;
	cvt.u64.u32 	%rd17, %r186;
	mul.wide.u32 	%rd10, %r186, 48;
	add.s64 	%rd2, %rd9, %rd10;
	xor.b32  	%r187, %r182, -1429050551;
	mul.lo.s32 	%r188, %r187, 1099087573;
	add.s32 	%r189, %r188, -638133224;
	add.s32 	%r190, %r188, 123456789;
	st.global.v2.u32 	[%rd2], {%r189, %r190};
	xor.b32  	%r191, %r188, 362436069;
	mov.b32 	%r192, -123459836;
	st.global.v2.u32 	[%rd2+8], {%r191, %r192};
	add.s32 	%r193, %r188, 5783321;
	mov.b32 	%r194, -589760388;
	st.global.v2.u32 	[%rd2+16], {%r194, %r193};
	setp.eq.s32 	%p1, %r186, 0;
	@%p1 bra 	$L__BB0_42;
	mov.b32 	%r315, 0;
	mov.u64 	%rd12, precalc_xorwow_matrix;
$L__BB0_2:
	and.b64  	%rd4, %rd17, 3;
	setp.eq.s64 	%p2, %rd4, 0;
	@%p2 bra 	$L__BB0_41;
	mul.wide.u32 	%rd11, %r315, 3200;
	add.s64 	%rd5, %rd12, %rd11;
	cvt.u32.u64 	%r2, %rd4;
	mov.b32 	%r316, 0;
$L__BB0_4:
	mov.b32 	%r329, 0;
	mov.u32 	%r330, %r329;
	mov.u32 	%r331, %r329;
	mov.u32 	%r332, %r329;
	mov.u32 	%r333, %r329;
	mov.u32 	%r322, %r329;
$L__BB0_5:
	mul.wide.u32 	%rd13, %r322, 4;
	add.s64 	%rd14, %rd2, %rd13;
	ld.global.u32 	%r10, [%rd14+4];
	shl.b32 	%r11, %r322, 5;
	mov.b32 	%r328, 0;
$L__BB0_6:
	.pragma "nounroll";
	shr.u32 	%r199, %r10, %r328;
	and.b32  	%r200, %r199, 1;
	setp.eq.b32 	%p3, %r200, 1;
	not.pred 	%p4, %p3;
	add.s32 	%r201, %r11, %r328;
	mul.lo.s32 	%r202, %r201, 5;
	mul.wide.u32 	%rd15, %r202, 4;
	add.s64 	%rd6, %rd5, %rd15;
	@%p4 bra 	$L__BB0_8;
	ld.global.u32 	%r203, [%rd6];
	xor.b32  	%r333, %r333, %r203;
	ld.global.u32 	%r204, [%rd6+4];
	xor.b32  	%r332, %r332, %r204;
	ld.global.u32 	%r205, [%rd6+8];
	xor.b32  	%r331, %r331, %r205;
	ld.global.u32 	%r206, [%rd6+12];
	xor.b32  	%r330, %r330, %r206;
	ld.global.u32 	%r207, [%rd6+16];
	xor.b32  	%r329, %r329, %r207;
$L__BB0_8:
	and.b32  	%r209, %r199, 2;
	setp.eq.s32 	%p5, %r209, 0;
	@%p5 bra 	$L__BB0_10;
	ld.global.u32 	%r210, [%rd6+20];
	xor.b32  	%r333, %r333, %r210;
	ld.global.u32 	%r211, [%rd6+24];
	xor.b32  	%r332, %r332, %r211;
	ld.global.u32 	%r212, [%rd6+28];
	xor.b32  	%r331, %r331, %r212;
	ld.global.u32 	%r213, [%rd6+32];
	xor.b32  	%r330, %r330, %r213;
	ld.global.u32 	%r214, [%rd6+36];
	xor.b32  	%r329, %r329, %r214;
$L__BB0_10:
	and.b32  	%r216, %r199, 4;
	setp.eq.s32 	%p6, %r216, 0;
	@%p6 bra 	$L__BB0_12;
	ld.global.u32 	%r217, [%rd6+40];
	xor.b32  	%r333, %r333, %r217;
	ld.global.u32 	%r218, [%rd6+44];
	xor.b32  	%r332, %r332, %r218;
	ld.global.u32 	%r219, [%rd6+48];
	xor.b32  	%r331, %r331, %r219;
	ld.global.u32 	%r220, [%rd6+52];
	xor.b32  	%r330, %r330, %r220;
	ld.global.u32 	%r221, [%rd6+56];
	xor.b32  	%r329, %r329, %r221;
$L__BB0_12:
	and.b32  	%r223, %r199, 8;
	setp.eq.s32 	%p7, %r223, 0;
	@%p7 bra 	$L__BB0_14;
	ld.global.u32 	%r224, [%rd6+60];
	xor.b32  	%r333, %r333, %r224;
	ld.global.u32 	%r225, [%rd6+64];
	xor.b32  	%r332, %r332, %r225;
	ld.global.u32 	%r226, [%rd6+68];
	xor.b32  	%r331, %r331, %r226;
	ld.global.u32 	%r227, [%rd6+72];
	xor.b32  	%r330, %r330, %r227;
	ld.global.u32 	%r228, [%rd6+76];
	xor.b32  	%r329, %r329, %r228;
$L__BB0_14:
	and.b32  	%r230, %r199, 16;
	setp.eq.s32 	%p8, %r230, 0;
	@%p8 bra 	$L__BB0_16;
	ld.global.u32 	%r231, [%rd6+80];
	xor.b32  	%r333, %r333, %r231;
	ld.global.u32 	%r232, [%rd6+84];
	xor.b32  	%r332, %r332, %r232;
	ld.global.u32 	%r233, [%rd6+88];
	xor.b32  	%r331, %r331, %r233;
	ld.global.u32 	%r234, [%rd6+92];
	xor.b32  	%r330, %r330, %r234;
	ld.global.u32 	%r235, [%rd6+96];
	xor.b32  	%r329, %r329, %r235;
$L__BB0_16:
	and.b32  	%r237, %r199, 32;
	setp.eq.s32 	%p9, %r237, 0;
	@%p9 bra 	$L__BB0_18;
	ld.global.u32 	%r238, [%rd6+100];
	xor.b32  	%r333, %r333, %r238;
	ld.global.u32 	%r239, [%rd6+104];
	xor.b32  	%r332, %r332, %r239;
	ld.global.u32 	%r240, [%rd6+108];
	xor.b32  	%r331, %r331, %r240;
	ld.global.u32 	%r241, [%rd6+112];
	xor.b32  	%r330, %r330, %r241;
	ld.global.u32 	%r242, [%rd6+116];
	xor.b32  	%r329, %r329, %r242;
$L__BB0_18:
	and.b32  	%r244, %r199, 64;
	setp.eq.s32 	%p10, %r244, 0;
	@%p10 bra 	$L__BB0_20;
	ld.global.u32 	%r245, [%rd6+120];
	xor.b32  	%r333, %r333, %r245;
	ld.global.u32 	%r246, [%rd6+124];
	xor.b32  	%r332, %r332, %r246;
	ld.global.u32 	%r247, [%rd6+128];
	xor.b32  	%r331, %r331, %r247;
	ld.global.u32 	%r248, [%rd6+132];
	xor.b32  	%r330, %r330, %r248;
	ld.global.u32 	%r249, [%rd6+136];
	xor.b32  	%r329, %r329, %r249;
$L__BB0_20:
	and.b32  	%r251, %r199, 128;
	setp.eq.s32 	%p11, %r251, 0;
	@%p11 bra 	$L__BB0_22;
	ld.global.u32 	%r252, [%rd6+140];
	xor.b32  	%r333, %r333, %r252;
	ld.global.u32 	%r253, [%rd6+144];
	xor.b32  	%r332, %r332, %r253;
	ld.global.u32 	%r254, [%rd6+148];
	xor.b32  	%r331, %r331, %r254;
	ld.global.u32 	%r255, [%rd6+152];
	xor.b32  	%r330, %r330, %r255;
	ld.global.u32 	%r256, [%rd6+156];
	xor.b32  	%r329, %r329, %r256;
$L__BB0_22:
	and.b32  	%r258, %r199, 256;
	setp.eq.s32 	%p12, %r258, 0;
	@%p12 bra 	$L__BB0_24;
	ld.global.u32 	%r259, [%rd6+160];
	xor.b32  	%r333, %r333, %r259;
	ld.global.u32 	%r260, [%rd6+164];
	xor.b32  	%r332, %r332, %r260;
	ld.global.u32 	%r261, [%rd6+168];
	xor.b32  	%r331, %r331, %r261;
	ld.global.u32 	%r262, [%rd6+172];
	xor.b32  	%r330, %r330, %r262;
	ld.global.u32 	%r263, [%rd6+176];
	xor.b32  	%r329, %r329, %r263;
$L__BB0_24:
	and.b32  	%r265, %r199, 512;
	setp.eq.s32 	%p13, %r265, 0;
	@%p13 bra 	$L__BB0_26;
	ld.global.u32 	%r266, [%rd6+180];
	xor.b32  	%r333, %r333, %r266;
	ld.global.u32 	%r267, [%rd6+184];
	xor.b32  	%r332, %r332, %r267;
	ld.global.u32 	%r268, [%rd6+188];
	xor.b32  	%r331, %r331, %r268;
	ld.global.u32 	%r269, [%rd6+192];
	xor.b32  	%r330, %r330, %r269;
	ld.global.u32 	%r270, [%rd6+196];
	xor.b32  	%r329, %r329, %r270;
$L__BB0_26:
	and.b32  	%r272, %r199, 1024;
	setp.eq.s32 	%p14, %r272, 0;
	@%p14 bra 	$L__BB0_28;
	ld.global.u32 	%r273, [%rd6+200];
	xor.b32  	%r333, %r333, %r273;
	ld.global.u32 	%r274, [%rd6+204];
	xor.b32  	%r332, %r332, %r274;
	ld.global.u32 	%r275, [%rd6+208];
	xor.b32  	%r331, %r331, %r275;
	ld.global.u32 	%r276, [%rd6+212];
	xor.b32  	%r330, %r330, %r276;
	ld.global.u32 	%r277, [%rd6+216];
	xor.b32  	%r329, %r329, %r277;
$L__BB0_28:
	and.b32  	%r279, %r199, 2048;
	setp.eq.s32 	%p15, %r279, 0;
	@%p15 bra 	$L__BB0_30;
	ld.global.u32 	%r280, [%rd6+220];
	xor.b32  	%r333, %r333, %r280;
	ld.global.u32 	%r281, [%rd6+224];
	xor.b32  	%r332, %r332, %r281;
	ld.global.u32 	%r282, [%rd6+228];
	xor.b32  	%r331, %r331, %r282;
	ld.global.u32 	%r283, [%rd6+232];
	xor.b32  	%r330, %r330, %r283;
	ld.global.u32 	%r284, [%rd6+236];
	xor.b32  	%r329, %r329, %r284;
$L__BB0_30:
	and.b32  	%r286, %r199, 4096;
	setp.eq.s32 	%p16, %r286, 0;
	@%p16 bra 	$L__BB0_32;
	ld.global.u32 	%r287, [%rd6+240];
	xor.b32  	%r333, %r333, %r287;
	ld.global.u32 	%r288, [%rd6+244];
	xor.b32  	%r332, %r332, %r288;
	ld.global.u32 	%r289, [%rd6+248];
	xor.b32  	%r331, %r331, %r289;
	ld.global.u32 	%r290, [%rd6+252];
	xor.b32  	%r330, %r330, %r290;
	ld.global.u32 	%r291, [%rd6+256];
	xor.b32  	%r329, %r329, %r291;
$L__BB0_32:
	and.b32  	%r293, %r199, 8192;
	setp.eq.s32 	%p17, %r293, 0;
	@%p17 bra 	$L__BB0_34;
	ld.global.u32 	%r294, [%rd6+260];
	xor.b32  	%r333, %r333, %r294;
	ld.global.u32 	%r295, [%rd6+264];
	xor.b32  	%r332, %r332, %r295;
	ld.global.u32 	%r296, [%rd6+268];
	xor.b32  	%r331, %r331, %r296;
	ld.global.u32 	%r297, [%rd6+272];
	xor.b32  	%r330, %r330, %r297;
	ld.global.u32 	%r298, [%rd6+276];
	xor.b32  	%r329, %r329, %r298;
$L__BB0_34:
	and.b32  	%r300, %r199, 16384;
	setp.eq.s32 	%p18, %r300, 0;
	@%p18 bra 	$L__BB0_36;
	ld.global.u32 	%r301, [%rd6+280];
	xor.b32  	%r333, %r333, %r301;
	ld.global.u32 	%r302, [%rd6+284];
	xor.b32  	%r332, %r332, %r302;
	ld.global.u32 	%r303, [%rd6+288];
	xor.b32  	%r331, %r331, %r303;
	ld.global.u32 	%r304, [%rd6+292];
	xor.b32  	%r330, %r330, %r304;
	ld.global.u32 	%r305, [%rd6+296];
	xor.b32  	%r329, %r329, %r305;
$L__BB0_36:
	and.b32  	%r307, %r199, 32768;
	setp.eq.s32 	%p19, %r307, 0;
	@%p19 bra 	$L__BB0_38;
	ld.global.u32 	%r308, [%rd6+300];
	xor.b32  	%r333, %r333, %r308;
	ld.global.u32 	%r309, [%rd6+304];
	xor.b32  	%r332, %r332, %r309;
	ld.global.u32 	%r310, [%rd6+308];
	xor.b32  	%r331, %r331, %r310;
	ld.global.u32 	%r311, [%rd6+312];
	xor.b32  	%r330, %r330, %r311;
	ld.global.u32 	%r312, [%rd6+316];
	xor.b32  	%r329, %r329, %r312;
$L__BB0_38:
	add.s32 	%r328, %r328, 16;
	setp.ne.s32 	%p20, %r328, 32;
	@%p20 bra 	$L__BB0_6;
	mad.lo.s32 	%r313, %r322, -31, %r11;
	add.s32 	%r322, %r313, 1;
	setp.ne.s32 	%p21, %r322, 5;
	@%p21 bra 	$L__BB0_5;
	st.global.u32 	[%rd2+4], %r333;
	st.global.u32 	[%rd2+8], %r332;
	st.global.u32 	[%rd2+12], %r331;
	st.global.u32 	[%rd2+16], %r330;
	st.global.u32 	[%rd2+20], %r329;
	add.s32 	%r316, %r316, 1;
	setp.lt.u32 	%p22, %r316, %r2;
	@%p22 bra 	$L__BB0_4;
$L__BB0_41:
	shr.u64 	%rd7, %rd17, 2;
	add.s32 	%r315, %r315, 1;
	setp.gt.u64 	%p23, %rd17, 3;
	mov.u64 	%rd17, %rd7;
	@%p23 bra 	$L__BB0_2;
$L__BB0_42:
	mov.b32 	%r314, 0;
	st.global.v2.u32 	[%rd2+24], {%r314, %r314};
	st.global.u32 	[%rd2+32], %r314;
	mov.b64 	%rd16, 0;
	st.global.u64 	[%rd2+40], %rd16;
	ret;

}
	// .globl	_Z30random_generation_with_ceilingP17curandStateXORWOWPj
.visible .entry _Z30random_generation_with_ceilingP17curandStateXORWOWPj(
	.param .u64 .ptr .align 1 _Z30random_generation_with_ceilingP17curandStateXORWOWPj_param_0,
	.param .u64 .ptr .align 1 _Z30random_generation_with_ceilingP17curandStateXORWOWPj_param_1
)
{
	.reg .b32 	%r<21>;
	.reg .b32 	%f<5>;
	.reg .b64 	%rd<9>;

	ld.param.u64 	%rd1, [_Z30random_generation_with_ceilingP17curandStateXORWOWPj_param_0];
	ld.param.u64 	%rd2, [_Z30random_generation_with_ceilingP17curandStateXORWOWPj_param_1];
	cvta.to.global.u64 	%rd3, %rd2;
	cvta.to.global.u64 	%rd4, %rd1;
	mov.u32 	%r1, %ctaid.x;
	mov.u32 	%r2, %ntid.x;
	mov.u32 	%r3, %tid.x;
	mad.lo.s32 	%r4, %r1, %r2, %r3;
	mul.wide.u32 	%rd5, %r4, 48;
	add.s64 	%rd6, %rd4, %rd5;
	ld.global.v2.u32 	{%r5, %r6}, [%rd6];
	shr.u32 	%r7, %r6, 2;
	xor.b32  	%r8, %r7, %r6;
	ld.global.v2.u32 	{%r9, %r10}, [%rd6+8];
	ld.global.v2.u32 	{%r11, %r12}, [%rd6+16];
	st.global.v2.u32 	[%rd6+8], {%r10, %r11};
	shl.b32 	%r13, %r12, 4;
	shl.b32 	%r14, %r8, 1;
	xor.b32  	%r15, %r14, %r13;
	xor.b32  	%r16, %r15, %r8;
	xor.b32  	%r17, %r16, %r12;
	st.global.v2.u32 	[%rd6+16], {%r12, %r17};
	add.s32 	%r18, %r5, 362437;
	st.global.v2.u32 	[%rd6], {%r18, %r9};
	add.s32 	%r19, %r17, %r18;
	cvt.rn.f32.u32 	%f1, %r19;
	fma.rn.f32 	%f2, %f1, 0f2F800000, 0f2F000000;
	mul.f32 	%f3, %f2, 0f41A00000;
	cvt.rpi.f32.f32 	%f4, %f3;
	cvt.rzi.u32.f32 	%r20, %f4;
	mul.wide.u32 	%rd7, %r4, 4;
	add.s64 	%rd8, %rd3, %rd7;
	st.global.u32 	[%rd8], %r20;
	ret;

}


// ===== COMPILED SASS (sm_100) =====

	.target	sm_100

	.elftype	@"ET_EXEC"


//--------------------- .note.nv.tkinfo           --------------------------
	.section	.note.nv.tkinfo,"",@"SHT_NOTE"
	.sectionflags	@"SHF_NOTE_NV_TKINFO"
	.tkinfo
        /*0018*/ 	.word	0x00000002
        /*0030*/ 	.string	""
        /*0030*/ 	.string	"ptxas"
        /*0030*/ 	.string	"Cuda compilation tools, release 13.0, V13.0.88"
        /*0030*/ 	.string	"Build cuda_13.0.r13.0/compiler.36424714_0"
        /*0030*/ 	.string	"-arch sm_100 -m 64 "



//--------------------- .note.nv.cuinfo           --------------------------
	.section	.note.nv.cuinfo,"",@"SHT_NOTE"
	.sectionflags	@"SHF_NOTE_NV_CUINFO"
        /*0018*/ 	.short	0x0002
        /*001a*/ 	.short	0x0064
        /*001c*/ 	.short	0x0082
	.zero		2


//--------------------- .nv.info                  --------------------------
	.section	.nv.info,"",@"SHT_CUDA_INFO"
	.align	4


	//----- nvinfo : EIATTR_REGCOUNT
	.align		4
        /*0000*/ 	.byte	0x04, 0x2f
        /*0002*/ 	.short	(.L_10 - .L_9)
	.align		4
.L_9:
        /*0004*/ 	.word	index@(_Z4initjP17curandStateXORWOW)
        /*0008*/ 	.word	0x0000001f


	//----- nvinfo : EIATTR_FRAME_SIZE
	.align		4
.L_10:
        /*000c*/ 	.byte	0x04, 0x11
        /*000e*/ 	.short	(.L_12 - .L_11)
	.align		4
.L_11:
        /*0010*/ 	.word	index@(_Z4initjP17curandStateXORWOW)
        /*0014*/ 	.word	0x00000000


	//----- nvinfo : EIATTR_REGCOUNT
	.align		4
.L_12:
        /*0018*/ 	.byte	0x04, 0x2f
        /*001a*/ 	.short	(.L_14 - .L_13)
	.align		4
.L_13:
        /*001c*/ 	.word	index@(_Z30random_generation_with_ceilingP17curandStateXORWOWPj)
        /*0020*/ 	.word	0x00000014


	//----- nvinfo : EIATTR_FRAME_SIZE
	.align		4
.L_14:
        /*0024*/ 	.byte	0x04, 0x11
        /*0026*/ 	.short	(.L_16 - .L_15)
	.align		4
.L_15:
        /*0028*/ 	.word	index@(_Z30random_generation_with_ceilingP17curandStateXORWOWPj)
        /*002c*/ 	.word	0x00000000


	//----- nvinfo : EIATTR_MIN_STACK_SIZE
	.align		4
.L_16:
        /*0030*/ 	.byte	0x04, 0x12
        /*0032*/ 	.short	(.L_18 - .L_17)
	.align		4
.L_17:
        /*0034*/ 	.word	index@(_Z30random_generation_with_ceilingP17curandStateXORWOWPj)
        /*0038*/ 	.word	0x00000000


	//----- nvinfo : EIATTR_MIN_STACK_SIZE
	.align		4
.L_18:
        /*003c*/ 	.byte	0x04, 0x12
        /*003e*/ 	.short	(.L_20 - .L_19)
	.align		4
.L_19:
        /*0040*/ 	.word	index@(_Z4initjP17curandStateXORWOW)
        /*0044*/ 	.word	0x00000000
.L_20:


//--------------------- .nv.compat                --------------------------
	.section	.nv.compat,"",@"SHT_CUDA_COMPAT_INFO"
	.align	4
        /*0000*/ 	.byte	0x02, 0x09, 0x00, 0x00, 0x02, 0x02, 0x01, 0x00, 0x02, 0x05, 0x05, 0x00, 0x03, 0x07, 0x01, 0x01
        /*0010*/ 	.byte	0x02, 0x03, 0x00, 0x00, 0x02, 0x06, 0x01, 0x00, 0x04, 0x0b, 0x08, 0x00, 0x09, 0x00, 0x00, 0x00
        /*0020*/ 	.byte	0x00, 0x00, 0x00, 0x00


//--------------------- .nv.info._Z30random_generation_with_ceilingP17curandStateXORWOWPj --------------------------
	.section	.nv.info._Z30random_generation_with_ceilingP17curandStateXORWOWPj,"",@"SHT_CUDA_INFO"
	.sectionflags	@""
	.align	4


	//----- nvinfo : EIATTR_CUDA_API_VERSION
	.align		4
        /*0000*/ 	.byte	0x04, 0x37
        /*0002*/ 	.short	(.L_22 - .L_21)
.L_21:
        /*0004*/ 	.word	0x00000082


	//----- nvinfo : EIATTR_KPARAM_INFO
	.align		4
.L_22:
        /*0008*/ 	.byte	0x04, 0x17
        /*000a*/ 	.short	(.L_24 - .L_23)
.L_23:
        /*000c*/ 	.word	0x00000000
        /*0010*/ 	.short	0x0001
        /*0012*/ 	.short	0x0008
        /*0014*/ 	.byte	0x00, 0xf5, 0x21, 0x00


	//----- nvinfo : EIATTR_KPARAM_INFO
	.align		4
.L_24:
        /*0018*/ 	.byte	0x04, 0x17
        /*001a*/ 	.short	(.L_26 - .L_25)
.L_25:
        /*001c*/ 	.word	0x00000000
        /*0020*/ 	.short	0x0000
        /*0022*/ 	.short	0x0000
        /*0024*/ 	.byte	0x00, 0xf5, 0x21, 0x00


	//----- nvinfo : EIATTR_SPARSE_MMA_MASK
	.align		4
.L_26:
        /*0028*/ 	.byte	0x03, 0x50
        /*002a*/ 	.short	0x0000


	//----- nvinfo : EIATTR_MAXREG_COUNT
	.align		4
        /*002c*/ 	.byte	0x03, 0x1b
        /*002e*/ 	.short	0x00ff


	//----- nvinfo : EIATTR_MERCURY_ISA_VERSION
	.align		4
        /*0030*/ 	.byte	0x03, 0x5f
        /*0032*/ 	.short	0x0101


	//----- nvinfo : EIATTR_VRC_CTA_INIT_COUNT
	.align		4
        /*0034*/ 	.byte	0x02, 0x4a
	.zero		1
	.zero		1


	//----- nvinfo : EIATTR_EXIT_INSTR_OFFSETS
	.align		4
        /*0038*/ 	.byte	0x04, 0x1c
        /*003a*/ 	.short	(.L_28 - .L_27)


	//   ....[0]....
.L_27:
        /*003c*/ 	.word	0x00000220


	//----- nvinfo : EIATTR_CBANK_PARAM_SIZE
	.align		4
.L_28:
        /*0040*/ 	.byte	0x03, 0x19
        /*0042*/ 	.short	0x0010


	//----- nvinfo : EIATTR_PARAM_CBANK
	.align		4
        /*0044*/ 	.byte	0x04, 0x0a
        /*0046*/ 	.short	(.L_30 - .L_29)
	.align		4
.L_29:
        /*0048*/ 	.word	index@(.nv.constant0._Z30random_generation_with_ceilingP17curandStateXORWOWPj)
        /*004c*/ 	.short	0x0380
        /*004e*/ 	.short	0x0010


	//----- nvinfo : EIATTR_SW_WAR
	.align		4
.L_30:
        /*0050*/ 	.byte	0x04, 0x36
        /*0052*/ 	.short	(.L_32 - .L_31)
.L_31:
        /*0054*/ 	.word	0x00000008
.L_32:


//--------------------- .nv.info._Z4initjP17curandStateXORWOW --------------------------
	.section	.nv.info._Z4initjP17curandStateXORWOW,"",@"SHT_CUDA_INFO"
	.sectionflags	@""
	.align	4


	//----- nvinfo : EIATTR_CUDA_API_VERSION
	.align		4
        /*0000*/ 	.byte	0x04, 0x37
        /*0002*/ 	.short	(.L_34 - .L_33)
.L_33:
        /*0004*/ 	.word	0x00000082


	//----- nvinfo : EIATTR_KPARAM_INFO
	.align		4
.L_34:
        /*0008*/ 	.byte	0x04, 0x17
        /*000a*/ 	.short	(.L_36 - .L_35)
.L_35:
        /*000c*/ 	.word	0x00000000
        /*0010*/ 	.short	0x0001
        /*0012*/ 	.short	0x0008
        /*0014*/ 	.byte	0x00, 0xf5, 0x21, 0x00


	//----- nvinfo : EIATTR_KPARAM_INFO
	.align		4
.L_36:
        /*0018*/ 	.byte	0x04, 0x17
        /*001a*/ 	.short	(.L_38 - .L_37)
.L_37:
        /*001c*/ 	.word	0x00000000
        /*0020*/ 	.short	0x0000
        /*0022*/ 	.short	0x0000
        /*0024*/ 	.byte	0x00, 0xf0, 0x11, 0x00


	//----- nvinfo : EIATTR_SPARSE_MMA_MASK
	.align		4
.L_38:
        /*0028*/ 	.byte	0x03, 0x50
        /*002a*/ 	.short	0x0000


	//----- nvinfo : EIATTR_MAXREG_COUNT
	.align		4
        /*002c*/ 	.byte	0x03, 0x1b
        /*002e*/ 	.short	0x00ff


	//----- nvinfo : EIATTR_MERCURY_ISA_VERSION
	.align		4
        /*0030*/ 	.byte	0x03, 0x5f
        /*0032*/ 	.short	0x0101


	//----- nvinfo : EIATTR_VRC_CTA_INIT_COUNT
	.align		4
        /*0034*/ 	.byte	0x02, 0x4a
	.zero		1
	.zero		1


	//----- nvinfo : EIATTR_EXIT_INSTR_OFFSETS
	.align		4
        /*0038*/ 	.byte	0x04, 0x1c
        /*003a*/ 	.short	(.L_40 - .L_39)


	//   ....[0]....
.L_39:
        /*003c*/ 	.word	0x00000ea0


	//----- nvinfo : EIATTR_CRS_STACK_SIZE
	.align		4
.L_40:
        /*0040*/ 	.byte	0x04, 0x1e
        /*0042*/ 	.short	(.L_42 - .L_41)
.L_41:
        /*0044*/ 	.word	0x00000000


	//----- nvinfo : EIATTR_CBANK_PARAM_SIZE
	.align		4
.L_42:
        /*0048*/ 	.byte	0x03, 0x19
        /*004a*/ 	.short	0x0010


	//----- nvinfo : EIATTR_PARAM_CBANK
	.align		4
        /*004c*/ 	.byte	0x04, 0x0a
        /*004e*/ 	.short	(.L_44 - .L_43)
	.align		4
.L_43:
        /*0050*/ 	.word	index@(.nv.constant0._Z4initjP17curandStateXORWOW)
        /*0054*/ 	.short	0x0380
        /*0056*/ 	.short	0x0010


	//----- nvinfo : EIATTR_SW_WAR
	.align		4
.L_44:
        /*0058*/ 	.byte	0x04, 0x36
        /*005a*/ 	.short	(.L_46 - .L_45)
.L_45:
        /*005c*/ 	.word	0x00000008
.L_46:


//--------------------- .nv.callgraph             --------------------------
	.section	.nv.callgraph,"",@"SHT_CUDA_CALLGRAPH"
	.align	4
	.sectionentsize	8
	.align		4
        /*0000*/ 	.word	0x00000000
	.align		4
        /*0004*/ 	.word	0xffffffff
	.align		4
        /*0008*/ 	.word	0x00000000
	.align		4
        /*000c*/ 	.word	0xfffffffe
	.align		4
        /*0010*/ 	.word	0x00000000
	.align		4
        /*0014*/ 	.word	0xfffffffd
	.align		4
        /*0018*/ 	.word	0x00000000
	.align		4
        /*001c*/ 	.word	0xfffffffc


//--------------------- .nv.constant4             --------------------------
	.section	.nv.constant4,"a",@progbits
	.align	8
	.align		8
.nv.constant4:
        /*0000*/ 	.dword	precalc_xorwow_matrix
	.align		8
        /*0008*/ 	.dword	precalc_xorwow_offset_matrix
	.align		8
        /*0010*/ 	.dword	mrg32k3aM1
	.align		8
        /*0018*/ 	.dword	mrg32k3aM2
	.align		8
        /*0020*/ 	.dword	mrg32k3aM1SubSeq
	.align		8
        /*0028*/ 	.dword	mrg32k3aM2SubSeq
	.align		8
        /*0030*/ 	.dword	mrg32k3aM1Seq
	.align		8
        /*0038*/ 	.dword	mrg32k3aM2Seq


//--------------------- .nv.constant3             --------------------------
	.section	.nv.constant3,"a",@progbits
	.align	8
.nv.constant3:
	.type		__cr_lgamma_table,@object
	.size		__cr_lgamma_table,(.L_8 - __cr_lgamma_table)
__cr_lgamma_table:
        /*0000*/ 	.byte	0x00, 0x00, 0x00, 0x00, 0x00, 0x00, 0x00, 0x00, 0x00, 0x00, 0x00, 0x00, 0x00, 0x00, 0x00, 0x00
        /*0010*/ 	.byte	0xef, 0x39, 0xfa, 0xfe, 0x42, 0x2e, 0xe6, 0x3f, 0x02, 0x20, 0x2a, 0xfa, 0x0b, 0xab, 0xfc, 0x3f
        /*0020*/ 	.byte	0xf9, 0x2c, 0x92, 0x7c, 0xa7, 0x6c, 0x09, 0x40, 0xc9, 0x79, 0x44, 0x3c, 0x64, 0x26, 0x13, 0x40
        /*0030*/ 	.byte	0xca, 0x01, 0xcf, 0x3a, 0x27, 0x51, 0x1a, 0x40, 0x30, 0xcc, 0x2d, 0xf3, 0xe1, 0x0c, 0x21, 0x40
        /*0040*/ 	.byte	0x0d, 0xb7, 0xfc, 0x82, 0x8e, 0x35, 0x25, 0x40
.L_8:


//--------------------- .text._Z30random_generation_with_ceilingP17curandStateXORWOWPj --------------------------
	.section	.text._Z30random_generation_with_ceilingP17curandStateXORWOWPj,"ax",@progbits
	.align	128
        .global         _Z30random_generation_with_ceilingP17curandStateXORWOWPj
        .type           _Z30random_generation_with_ceilingP17curandStateXORWOWPj,@function
        .size           _Z30random_generation_with_ceilingP17curandStateXORWOWPj,(.L_x_10 - _Z30random_generation_with_ceilingP17curandStateXORWOWPj)
        .other          _Z30random_generation_with_ceilingP17curandStateXORWOWPj,@"STO_CUDA_ENTRY STV_DEFAULT"
_Z30random_generation_with_ceilingP17curandStateXORWOWPj:
.text._Z30random_generation_with_ceilingP17curandStateXORWOWPj:
[----:B------:R-:W-:Y:S01]  /*0000*/  LDC R1, c[0x0][0x37c] ;  /* 0x0000df00ff017b82 */ /* 0x000fe20000000800 */
[----:B------:R-:W0:Y:S07]  /*0010*/  S2R R5, SR_TID.X ;  /* 0x0000000000057919 */ /* 0x000e2e0000002100 */
[----:B------:R-:W0:Y:S01]  /*0020*/  S2UR UR6, SR_CTAID.X ;  /* 0x00000000000679c3 */ /* 0x000e220000002500 */
[----:B------:R-:W1:Y:S07]  /*0030*/  LDCU.64 UR4, c[0x0][0x358] ;  /* 0x00006b00ff0477ac */ /* 0x000e6e0008000a00 */
[----:B------:R-:W0:Y:S08]  /*0040*/  LDC R0, c[0x0][0x360] ;  /* 0x0000d800ff007b82 */ /* 0x000e300000000800 */
[----:B------:R-:W2:Y:S08]  /*0050*/  LDC.64 R2, c[0x0][0x380] ;  /* 0x0000e000ff027b82 */ /* 0x000eb00000000a00 */
[----:B------:R-:W3:Y:S01]  /*0060*/  LDC.64 R12, c[0x0][0x388] ;  /* 0x0000e200ff0c7b82 */ /* 0x000ee20000000a00 */
[----:B0-----:R-:W-:-:S04]  /*0070*/  IMAD R0, R0, UR6, R5 ;  /* 0x0000000600007c24 */ /* 0x001fc8000f8e0205 */
[----:B--2---:R-:W-:-:S05]  /*0080*/  IMAD.WIDE.U32 R2, R0, 0x30, R2 ;  /* 0x0000003000027825 */ /* 0x004fca00078e0002 */
[----:B-1----:R-:W2:Y:S04]  /*0090*/  LDG.E.64 R8, desc[UR4][R2.64] ;  /* 0x0000000402087981 */ /* 0x002ea8000c1e1b00 */
[----:B------:R-:W4:Y:S04]  /*00a0*/  LDG.E.64 R4, desc[UR4][R2.64+0x10] ;  /* 0x0000100402047981 */ /* 0x000f28000c1e1b00 */
[----:B------:R-:W5:Y:S01]  /*00b0*/  LDG.E.64 R6, desc[UR4][R2.64+0x8] ;  /* 0x0000080402067981 */ /* 0x000f62000c1e1b00 */
[----:B--2---:R-:W-:Y:S01]  /*00c0*/  SHF.R.U32.HI R10, RZ, 0x2, R9 ;  /* 0x00000002ff0a7819 */ /* 0x004fe20000011609 */
[----:B------:R-:W-:-:S03]  /*00d0*/  VIADD R8, R8, 0x587c5 ;  /* 0x000587c508087836 */ /* 0x000fc60000000000 */
[----:B------:R-:W-:Y:S02]  /*00e0*/  LOP3.LUT R10, R10, R9, RZ, 0x3c, !PT ;  /* 0x000000090a0a7212 */ /* 0x000fe400078e3cff */
[----:B----4-:R-:W-:Y:S02]  /*00f0*/  SHF.L.U32 R9, R5, 0x4, RZ ;  /* 0x0000000405097819 */ /* 0x010fe400000006ff */
[C---:B------:R-:W-:Y:S02]  /*0100*/  SHF.L.U32 R11, R10.reuse, 0x1, RZ ;  /* 0x000000010a0b7819 */ /* 0x040fe400000006ff */
[----:B------:R-:W-:Y:S02]  /*0110*/  MOV R17, R4 ;  /* 0x0000000400117202 */ /* 0x000fe40000000f00 */
[----:B------:R-:W-:Y:S02]  /*0120*/  LOP3.LUT R10, R10, R11, R9, 0x96, !PT ;  /* 0x0000000b0a0a7212 */ /* 0x000fe400078e9609 */
[----:B-----5:R-:W-:-:S02]  /*0130*/  MOV R16, R7 ;  /* 0x0000000700107202 */ /* 0x020fc40000000f00 */
[----:B------:R-:W-:Y:S01]  /*0140*/  LOP3.LUT R11, R10, R5, RZ, 0x3c, !PT ;  /* 0x000000050a0b7212 */ /* 0x000fe200078e3cff */
[----:B------:R-:W-:Y:S02]  /*0150*/  IMAD.MOV.U32 R10, RZ, RZ, 0x2f800000 ;  /* 0x2f800000ff0a7424 */ /* 0x000fe400078e00ff */
[----:B------:R-:W-:Y:S01]  /*0160*/  STG.E.64 desc[UR4][R2.64+0x8], R16 ;  /* 0x0000081002007986 */ /* 0x000fe2000c101b04 */
[----:B------:R-:W-:-:S04]  /*0170*/  IADD3 R9, PT, PT, R11, R8, RZ ;  /* 0x000000080b097210 */ /* 0x000fc80007ffe0ff */
[----:B------:R-:W-:-:S05]  /*0180*/  I2FP.F32.U32 R9, R9 ;  /* 0x0000000900097245 */ /* 0x000fca0000201000 */
[----:B------:R-:W-:Y:S01]  /*0190*/  FFMA R9, R9, R10, 1.1641532182693481445e-10 ;  /* 0x2f00000009097423 */ /* 0x000fe2000000000a */
[----:B------:R-:W-:Y:S02]  /*01a0*/  IMAD.MOV.U32 R10, RZ, RZ, R5 ;  /* 0x000000ffff0a7224 */ /* 0x000fe400078e0005 */
[----:B---3--:R-:W-:-:S04]  /*01b0*/  IMAD.WIDE.U32 R4, R0, 0x4, R12 ;  /* 0x0000000400047825 */ /* 0x008fc800078e000c */
[----:B------:R-:W-:Y:S01]  /*01c0*/  FMUL R14, R9, 20 ;  /* 0x41a00000090e7820 */ /* 0x000fe20000400000 */
[----:B------:R-:W-:Y:S01]  /*01d0*/  STG.E.64 desc[UR4][R2.64+0x10], R10 ;  /* 0x0000100a02007986 */ /* 0x000fe2000c101b04 */
[----:B------:R-:W-:Y:S02]  /*01e0*/  IMAD.MOV.U32 R9, RZ, RZ, R6 ;  /* 0x000000ffff097224 */ /* 0x000fe400078e0006 */
[----:B------:R-:W0:Y:S03]  /*01f0*/  F2I.U32.CEIL.NTZ R15, R14 ;  /* 0x0000000e000f7305 */ /* 0x000e26000020b000 */
[----:B------:R-:W-:Y:S04]  /*0200*/  STG.E.64 desc[UR4][R2.64], R8 ;  /* 0x0000000802007986 */ /* 0x000fe8000c101b04 */
[----:B0-----:R-:W-:Y:S01]  /*0210*/  STG.E desc[UR4][R4.64], R15 ;  /* 0x0000000f04007986 */ /* 0x001fe2000c101904 */
[----:B------:R-:W-:Y:S05]  /*0220*/  EXIT ;  /* 0x000000000000794d */ /* 0x000fea0003800000 */
.L_x_0:
[----:B------:R-:W-:-:S00]  /*0230*/  BRA `(.L_x_0) ;  /* 0xfffffffc00fc7947 */ /* 0x000fc0000383ffff */
[----:B------:R-:W-:-:S00]  /*0240*/  NOP ;  /* 0x0000000000007918 */ /* 0x000fc00000000000 */
        /* <DEDUP_REMOVED lines=11> */
.L_x_10:


//--------------------- .text._Z4initjP17curandStateXORWOW --------------------------
	.section	.text._Z4initjP17curandStateXORWOW,"ax",@progbits
	.align	128
        .global         _Z4initjP17curandStateXORWOW
        .type           _Z4initjP17curandStateXORWOW,@function
        .size           _Z4initjP17curandStateXORWOW,(.L_x_11 - _Z4initjP17curandStateXORWOW)
        .other          _Z4initjP17curandStateXORWOW,@"STO_CUDA_ENTRY STV_DEFAULT"
_Z4initjP17curandStateXORWOW:
.text._Z4initjP17curandStateXORWOW:
[----:B------:R-:W-:Y:S01]  /*0000*/  LDC R1, c[0x0][0x37c] ;  /* 0x0000df00ff017b82 */ /* 0x000fe20000000800 */
[----:B------:R-:W0:Y:S07]  /*0010*/  S2R R3, SR_TID.X ;  /* 0x0000000000037919 */ /* 0x000e2e0000002100 */
[----:B------:R-:W1:Y:S01]  /*0020*/  LDC R2, c[0x0][0x380] ;  /* 0x0000e000ff027b82 */ /* 0x000e620000000800 */
[----:B------:R-:W2:Y:S01]  /*0030*/  LDCU.64 UR4, c[0x0][0x358] ;  /* 0x00006b00ff0477ac */ /* 0x000ea20008000a00 */
[----:B------:R-:W-:Y:S01]  /*0040*/  IMAD.MOV.U32 R9, RZ, RZ, -0x75bd8fc ;  /* 0xf8a42704ff097424 */ /* 0x000fe200078e00ff */
[----:B------:R-:W-:Y:S01]  /*0050*/  BSSY.RECONVERGENT B0, `(.L_x_1) ;  /* 0x00000e1000007945 */ /* 0x000fe20003800200 */
[----:B------:R-:W-:-:S04]  /*0060*/  IMAD.MOV.U32 R10, RZ, RZ, -0x23270784 ;  /* 0xdcd8f87cff0a7424 */ /* 0x000fc800078e00ff */
[----:B------:R-:W0:Y:S08]  /*0070*/  S2UR UR6, SR_CTAID.X ;  /* 0x00000000000679c3 */ /* 0x000e300000002500 */
[----:B------:R-:W0:Y:S08]  /*0080*/  LDC R0, c[0x0][0x360] ;  /* 0x0000d800ff007b82 */ /* 0x000e300000000800 */
[----:B------:R-:W3:Y:S01]  /*0090*/  LDC.64 R6, c[0x0][0x388] ;  /* 0x0000e200ff067b82 */ /* 0x000ee20000000a00 */
[----:B-1----:R-:W-:-:S05]  /*00a0*/  LOP3.LUT R2, R2, 0xaad26b49, RZ, 0x3c, !PT ;  /* 0xaad26b4902027812 */ /* 0x002fca00078e3cff */
[----:B------:R-:W-:-:S04]  /*00b0*/  IMAD R2, R2, 0x4182bed5, RZ ;  /* 0x4182bed502027824 */ /* 0x000fc800078e02ff */
[C---:B------:R-:W-:Y:S01]  /*00c0*/  VIADD R4, R2.reuse, 0xd9f6dc18 ;  /* 0xd9f6dc1802047836 */ /* 0x040fe20000000000 */
[C---:B------:R-:W-:Y:S01]  /*00d0*/  LOP3.LUT R8, R2.reuse, 0x159a55e5, RZ, 0x3c, !PT ;  /* 0x159a55e502087812 */ /* 0x040fe200078e3cff */
[C---:B------:R-:W-:Y:S02]  /*00e0*/  VIADD R5, R2.reuse, 0x75bcd15 ;  /* 0x075bcd1502057836 */ /* 0x040fe40000000000 */
[----:B------:R-:W-:Y:S02]  /*00f0*/  VIADD R11, R2, 0x583f19 ;  /* 0x00583f19020b7836 */ /* 0x000fe40000000000 */
[----:B0-----:R-:W-:-:S05]  /*0100*/  IMAD R0, R0, UR6, R3 ;  /* 0x0000000600007c24 */ /* 0x001fca000f8e0203 */
[C---:B------:R-:W-:Y:S01]  /*0110*/  ISETP.NE.AND P0, PT, R0.reuse, RZ, PT ;  /* 0x000000ff0000720c */ /* 0x040fe20003f05270 */
[----:B---3--:R-:W-:-:S05]  /*0120*/  IMAD.WIDE.U32 R6, R0, 0x30, R6 ;  /* 0x0000003000067825 */ /* 0x008fca00078e0006 */
[----:B--2---:R0:W-:Y:S04]  /*0130*/  STG.E.64 desc[UR4][R6.64], R4 ;  /* 0x0000000406007986 */ /* 0x0041e8000c101b04 */
[----:B------:R0:W-:Y:S04]  /*0140*/  STG.E.64 desc[UR4][R6.64+0x8], R8 ;  /* 0x0000080806007986 */ /* 0x0001e8000c101b04 */
[----:B------:R0:W-:Y:S01]  /*0150*/  STG.E.64 desc[UR4][R6.64+0x10], R10 ;  /* 0x0000100a06007986 */ /* 0x0001e2000c101b04 */
[----:B------:R-:W-:Y:S05]  /*0160*/  @!P0 BRA `(.L_x_2) ;  /* 0x0000000c003c8947 */ /* 0x000fea0003800000 */
[----:B------:R-:W-:-:S07]  /*0170*/  CS2R R12, SRZ ;  /* 0x00000000000c7805 */ /* 0x000fce000001ff00 */
.L_x_8:
[----:B-1----:R-:W-:Y:S01]  /*0180*/  LOP3.LUT R2, R0, 0x3, RZ, 0xc0, !PT ;  /* 0x0000000300027812 */ /* 0x002fe200078ec0ff */
[----:B------:R-:W-:Y:S03]  /*0190*/  BSSY.RECONVERGENT B1, `(.L_x_3) ;  /* 0x00000c6000017945 */ /* 0x000fe60003800200 */
[----:B------:R-:W-:-:S04]  /*01a0*/  ISETP.NE.U32.AND P0, PT, R2, RZ, PT ;  /* 0x000000ff0200720c */ /* 0x000fc80003f05070 */
[----:B------:R-:W-:-:S13]  /*01b0*/  ISETP.NE.AND.EX P0, PT, RZ, RZ, PT, P0 ;  /* 0x000000ffff00720c */ /* 0x000fda0003f05300 */
[----:B------:R-:W-:Y:S05]  /*01c0*/  @!P0 BRA `(.L_x_4) ;  /* 0x0000000c00088947 */ /* 0x000fea0003800000 */
[----:B0-----:R-:W0:Y:S01]  /*01d0*/  LDC.64 R8, c[0x4][RZ] ;  /* 0x01000000ff087b82 */ /* 0x001e220000000a00 */
[----:B------:R-:W-:Y:S02]  /*01e0*/  IMAD.MOV.U32 R14, RZ, RZ, RZ ;  /* 0x000000ffff0e7224 */ /* 0x000fe400078e00ff */
[----:B0-----:R-:W-:-:S07]  /*01f0*/  IMAD.WIDE.U32 R8, R12, 0xc80, R8 ;  /* 0x00000c800c087825 */ /* 0x001fce00078e0008 */
.L_x_7:
[----:B-1----:R-:W-:Y:S01]  /*0200*/  IMAD.MOV.U32 R15, RZ, RZ, RZ ;  /* 0x000000ffff0f7224 */ /* 0x002fe200078e00ff */
[----:B------:R-:W-:Y:S01]  /*0210*/  CS2R R2, SRZ ;  /* 0x0000000000027805 */ /* 0x000fe2000001ff00 */
[----:B------:R-:W-:Y:S01]  /*0220*/  IMAD.MOV.U32 R17, RZ, RZ, RZ ;  /* 0x000000ffff117224 */ /* 0x000fe200078e00ff */
[----:B------:R-:W-:-:S07]  /*0230*/  CS2R R4, SRZ ;  /* 0x0000000000047805 */ /* 0x000fce000001ff00 */
.L_x_6:
[----:B------:R-:W-:-:S05]  /*0240*/  IMAD.WIDE.U32 R10, R17, 0x4, R6 ;  /* 0x00000004110a7825 */ /* 0x000fca00078e0006 */
[----:B------:R0:W5:Y:S01]  /*0250*/  LDG.E R16, desc[UR4][R10.64+0x4] ;  /* 0x000004040a107981 */ /* 0x000162000c1e1900 */
[----:B------:R-:W-:-:S07]  /*0260*/  IMAD.MOV.U32 R19, RZ, RZ, RZ ;  /* 0x000000ffff137224 */ /* 0x000fce00078e00ff */
.L_x_5:
[----:B-----5:R-:W-:Y:S01]  /*0270*/  SHF.R.U32.HI R24, RZ, R19, R16 ;  /* 0x00000013ff187219 */ /* 0x020fe20000011610 */
[----:B0-----:R-:W-:-:S03]  /*0280*/  IMAD.SHL.U32 R10, R17, 0x20, RZ ;  /* 0x00000020110a7824 */ /* 0x001fc600078e00ff */
[----:B------:R-:W-:Y:S01]  /*0290*/  LOP3.LUT R11, R24, 0x1, RZ, 0xc0, !PT ;  /* 0x00000001180b7812 */ /* 0x000fe200078ec0ff */
[----:B------:R-:W-:-:S03]  /*02a0*/  IMAD.IADD R10, R10, 0x1, R19 ;  /* 0x000000010a0a7824 */ /* 0x000fc600078e0213 */
[----:B------:R-:W-:Y:S01]  /*02b0*/  ISETP.NE.U32.AND P0, PT, R11, 0x1, PT ;  /* 0x000000010b00780c */ /* 0x000fe20003f05070 */
[----:B------:R-:W-:-:S03]  /*02c0*/  IMAD R11, R10, 0x5, RZ ;  /* 0x000000050a0b7824 */ /* 0x000fc600078e02ff */
[----:B------:R-:W-:Y:S01]  /*02d0*/  R2P PR, R24, 0x7e ;  /* 0x0000007e18007804 */ /* 0x000fe20000000000 */
[----:B------:R-:W-:-:S08]  /*02e0*/  IMAD.WIDE.U32 R10, R11, 0x4, R8 ;  /* 0x000000040b0a7825 */ /* 0x000fd000078e0008 */
[----:B------:R-:W2:Y:S04]  /*02f0*/  @!P0 LDG.E R18, desc[UR4][R10.64] ;  /* 0x000000040a128981 */ /* 0x000ea8000c1e1900 */
[----:B------:R-:W3:Y:S04]  /*0300*/  @!P0 LDG.E R20, desc[UR4][R10.64+0x10] ;  /* 0x000010040a148981 */ /* 0x000ee8000c1e1900 */
[----:B------:R-:W4:Y:S04]  /*0310*/  @P1 LDG.E R22, desc[UR4][R10.64+0x14] ;  /* 0x000014040a161981 */ /* 0x000f28000c1e1900 */
[----:B------:R-:W4:Y:S04]  /*0320*/  @P2 LDG.E R26, desc[UR4][R10.64+0x28] ;  /* 0x000028040a1a2981 */ /* 0x000f28000c1e1900 */
[----:B------:R-:W4:Y:S04]  /*0330*/  @!P0 LDG.E R21, desc[UR4][R10.64+0x4] ;  /* 0x000004040a158981 */ /* 0x000f28000c1e1900 */
[----:B------:R-:W4:Y:S04]  /*0340*/  @!P0 LDG.E R23, desc[UR4][R10.64+0xc] ;  /* 0x00000c040a178981 */ /* 0x000f28000c1e1900 */
[----:B------:R-:W4:Y:S04]  /*0350*/  @P1 LDG.E R25, desc[UR4][R10.64+0x18] ;  /* 0x000018040a191981 */ /* 0x000f28000c1e1900 */
[----:B------:R-:W4:Y:S04]  /*0360*/  @P3 LDG.E R28, desc[UR4][R10.64+0x3c] ;  /* 0x00003c040a1c3981 */ /* 0x000f28000c1e1900 */
[----:B------:R-:W4:Y:S01]  /*0370*/  @P6 LDG.E R27, desc[UR4][R10.64+0x7c] ;  /* 0x00007c040a1b6981 */ /* 0x000f22000c1e1900 */
[----:B--2---:R-:W-:-:S03]  /*0380*/  @!P0 LOP3.LUT R15, R15, R18, RZ, 0x3c, !PT ;  /* 0x000000120f0f8212 */ /* 0x004fc600078e3cff */
[----:B------:R-:W2:Y:S01]  /*0390*/  @!P0 LDG.E R18, desc[UR4][R10.64+0x8] ;  /* 0x000008040a128981 */ /* 0x000ea2000c1e1900 */
[----:B---3--:R-:W-:-:S03]  /*03a0*/  @!P0 LOP3.LUT R3, R3, R20, RZ, 0x3c, !PT ;  /* 0x0000001403038212 */ /* 0x008fc600078e3cff */
[----:B------:R-:W3:Y:S01]  /*03b0*/  @P1 LDG.E R20, desc[UR4][R10.64+0x24] ;  /* 0x000024040a141981 */ /* 0x000ee2000c1e1900 */
[----:B----4-:R-:W-:-:S03]  /*03c0*/  @P1 LOP3.LUT R15, R15, R22, RZ, 0x3c, !PT ;  /* 0x000000160f0f1212 */ /* 0x010fc600078e3cff */
[----:B------:R-:W4:Y:S01]  /*03d0*/  @P2 LDG.E R22, desc[UR4][R10.64+0x38] ;  /* 0x000038040a162981 */ /* 0x000f22000c1e1900 */
[----:B------:R-:W-:-:S03]  /*03e0*/  @P2 LOP3.LUT R15, R15, R26, RZ, 0x3c, !PT ;  /* 0x0000001a0f0f2212 */ /* 0x000fc600078e3cff */
[----:B------:R-:W4:Y:S01]  /*03f0*/  @P4 LDG.E R26, desc[UR4][R10.64+0x50] ;  /* 0x000050040a1a4981 */ /* 0x000f22000c1e1900 */
[----:B------:R-:W-:-:S03]  /*0400*/  @!P0 LOP3.LUT R4, R4, R21, RZ, 0x3c, !PT ;  /* 0x0000001504048212 */ /* 0x000fc600078e3cff */
[----:B------:R-:W4:Y:S01]  /*0410*/  @P1 LDG.E R21, desc[UR4][R10.64+0x20] ;  /* 0x000020040a151981 */ /* 0x000f22000c1e1900 */
[----:B------:R-:W-:-:S03]  /*0420*/  @!P0 LOP3.LUT R2, R2, R23, RZ, 0x3c, !PT ;  /* 0x0000001702028212 */ /* 0x000fc600078e3cff */
[----:B------:R-:W4:Y:S01]  /*0430*/  @P2 LDG.E R23, desc[UR4][R10.64+0x2c] ;  /* 0x00002c040a172981 */ /* 0x000f22000c1e1900 */
[----:B------:R-:W-:-:S03]  /*0440*/  @P1 LOP3.LUT R4, R4, R25, RZ, 0x3c, !PT ;  /* 0x0000001904041212 */ /* 0x000fc600078e3cff */
[----:B------:R-:W4:Y:S01]  /*0450*/  @P2 LDG.E R25, desc[UR4][R10.64+0x34] ;  /* 0x000034040a192981 */ /* 0x000f22000c1e1900 */
[----:B--2---:R-:W-:-:S03]  /*0460*/  @!P0 LOP3.LUT R5, R5, R18, RZ, 0x3c, !PT ;  /* 0x0000001205058212 */ /* 0x004fc600078e3cff */
[----:B------:R-:W2:Y:S01]  /*0470*/  @P1 LDG.E R18, desc[UR4][R10.64+0x1c] ;  /* 0x00001c040a121981 */ /* 0x000ea2000c1e1900 */
[----:B---3--:R-:W-:-:S03]  /*0480*/  @P1 LOP3.LUT R3, R3, R20, RZ, 0x3c, !PT ;  /* 0x0000001403031212 */ /* 0x008fc600078e3cff */
[----:B------:R-:W3:Y:S01]  /*0490*/  @P2 LDG.E R20, desc[UR4][R10.64+0x30] ;  /* 0x000030040a142981 */ /* 0x000ee2000c1e1900 */
[----:B----4-:R-:W-:-:S03]  /*04a0*/  @P2 LOP3.LUT R3, R3, R22, RZ, 0x3c, !PT ;  /* 0x0000001603032212 */ /* 0x010fc600078e3cff */
[----:B------:R-:W4:Y:S01]  /*04b0*/  @P3 LDG.E R22, desc[UR4][R10.64+0x4c] ;  /* 0x00004c040a163981 */ /* 0x000f22000c1e1900 */
[----:B------:R-:W-:-:S04]  /*04c0*/  @P3 LOP3.LUT R15, R15, R28, RZ, 0x3c, !PT ;  /* 0x0000001c0f0f3212 */ /* 0x000fc800078e3cff */
[----:B------:R-:W-:Y:S02]  /*04d0*/  @P4 LOP3.LUT R15, R15, R26, RZ, 0x3c, !PT ;  /* 0x0000001a0f0f4212 */ /* 0x000fe400078e3cff */
[----:B------:R-:W-:Y:S01]  /*04e0*/  @P1 LOP3.LUT R2, R2, R21, RZ, 0x3c, !PT ;  /* 0x0000001502021212 */ /* 0x000fe200078e3cff */
[----:B------:R-:W4:Y:S04]  /*04f0*/  @P5 LDG.E R26, desc[UR4][R10.64+0x64] ;  /* 0x000064040a1a5981 */ /* 0x000f28000c1e1900 */
[----:B------:R-:W4:Y:S01]  /*0500*/  @P3 LDG.E R21, desc[UR4][R10.64+0x40] ;  /* 0x000040040a153981 */ /* 0x000f22000c1e1900 */
[----:B------:R-:W-:Y:S02]  /*0510*/  @P2 LOP3.LUT R4, R4, R23, RZ, 0x3c, !PT ;  /* 0x0000001704042212 */ /* 0x000fe400078e3cff */
[----:B------:R-:W-:Y:S01]  /*0520*/  @P2 LOP3.LUT R2, R2, R25, RZ, 0x3c, !PT ;  /* 0x0000001902022212 */ /* 0x000fe200078e3cff */
[----:B------:R-:W4:Y:S04]  /*0530*/  @P3 LDG.E R23, desc[UR4][R10.64+0x48] ;  /* 0x000048040a173981 */ /* 0x000f28000c1e1900 */
[----:B------:R-:W4:Y:S01]  /*0540*/  @P4 LDG.E R25, desc[UR4][R10.64+0x54] ;  /* 0x000054040a194981 */ /* 0x000f22000c1e1900 */
[----:B--2---:R-:W-:-:S03]  /*0550*/  @P1 LOP3.LUT R5, R5, R18, RZ, 0x3c, !PT ;  /* 0x0000001205051212 */ /* 0x004fc600078e3cff */
[----:B------:R-:W2:Y:S01]  /*0560*/  @P3 LDG.E R18, desc[UR4][R10.64+0x44] ;  /* 0x000044040a123981 */ /* 0x000ea2000c1e1900 */
[----:B---3--:R-:W-:-:S03]  /*0570*/  @P2 LOP3.LUT R5, R5, R20, RZ, 0x3c, !PT ;  /* 0x0000001405052212 */ /* 0x008fc600078e3cff */
[----:B------:R-:W3:Y:S01]  /*0580*/  @P4 LDG.E R20, desc[UR4][R10.64+0x58] ;  /* 0x000058040a144981 */ /* 0x000ee2000c1e1900 */
[----:B----4-:R-:W-:-:S03]  /*0590*/  @P3 LOP3.LUT R3, R3, R22, RZ, 0x3c, !PT ;  /* 0x0000001603033212 */ /* 0x010fc600078e3cff */
[----:B------:R-:W4:Y:S01]  /*05a0*/  @P4 LDG.E R22, desc[UR4][R10.64+0x60] ;  /* 0x000060040a164981 */ /* 0x000f22000c1e1900 */
[----:B------:R-:W-:Y:S02]  /*05b0*/  LOP3.LUT P0, RZ, R24, 0x80, RZ, 0xc0, !PT ;  /* 0x0000008018ff7812 */ /* 0x000fe4000780c0ff */
[----:B------:R-:W-:Y:S02]  /*05c0*/  @P5 LOP3.LUT R15, R15, R26, RZ, 0x3c, !PT ;  /* 0x0000001a0f0f5212 */ /* 0x000fe400078e3cff */
[----:B------:R-:W4:Y:S01]  /*05d0*/  @P6 LDG.E R26, desc[UR4][R10.64+0x78] ;  /* 0x000078040a1a6981 */ /* 0x000f22000c1e1900 */
[----:B------:R-:W-:-:S03]  /*05e0*/  @P3 LOP3.LUT R4, R4, R21, RZ, 0x3c, !PT ;  /* 0x0000001504043212 */ /* 0x000fc600078e3cff */
[----:B------:R-:W4:Y:S01]  /*05f0*/  @P4 LDG.E R21, desc[UR4][R10.64+0x5c] ;  /* 0x00005c040a154981 */ /* 0x000f22000c1e1900 */
[----:B------:R-:W-:-:S03]  /*0600*/  @P3 LOP3.LUT R2, R2, R23, RZ, 0x3c, !PT ;  /* 0x0000001702023212 */ /* 0x000fc600078e3cff */
[----:B------:R-:W4:Y:S01]  /*0610*/  @P5 LDG.E R23, desc[UR4][R10.64+0x68] ;  /* 0x000068040a175981 */ /* 0x000f22000c1e1900 */
[----:B------:R-:W-:-:S03]  /*0620*/  @P4 LOP3.LUT R4, R4, R25, RZ, 0x3c, !PT ;  /* 0x0000001904044212 */ /* 0x000fc600078e3cff */
[----:B------:R-:W4:Y:S01]  /*0630*/  @P5 LDG.E R25, desc[UR4][R10.64+0x70] ;  /* 0x000070040a195981 */ /* 0x000f22000c1e1900 */
[----:B--2---:R-:W-:-:S03]  /*0640*/  @P3 LOP3.LUT R5, R5, R18, RZ, 0x3c, !PT ;  /* 0x0000001205053212 */ /* 0x004fc600078e3cff */
[----:B------:R-:W2:Y:S01]  /*0650*/  @P5 LDG.E R18, desc[UR4][R10.64+0x6c] ;  /* 0x00006c040a125981 */ /* 0x000ea2000c1e1900 */
[----:B---3--:R-:W-:-:S03]  /*0660*/  @P4 LOP3.LUT R5, R5, R20, RZ, 0x3c, !PT ;  /* 0x0000001405054212 */ /* 0x008fc600078e3cff */
[----:B------:R-:W3:Y:S01]  /*0670*/  @P5 LDG.E R20, desc[UR4][R10.64+0x74] ;  /* 0x000074040a145981 */ /* 0x000ee2000c1e1900 */
[----:B----4-:R-:W-:-:S03]  /*0680*/  @P4 LOP3.LUT R3, R3, R22, RZ, 0x3c, !PT ;  /* 0x0000001603034212 */ /* 0x010fc600078e3cff */
[----:B------:R-:W4:Y:S01]  /*0690*/  @P0 LDG.E R22, desc[UR4][R10.64+0x8c] ;  /* 0x00008c040a160981 */ /* 0x000f22000c1e1900 */
[----:B------:R-:W-:-:S03]  /*06a0*/  @P6 LOP3.LUT R15, R15, R26, RZ, 0x3c, !PT ;  /* 0x0000001a0f0f6212 */ /* 0x000fc600078e3cff */
        /* <DEDUP_REMOVED lines=13> */
[----:B------:R-:W-:Y:S02]  /*0780*/  @P6 LOP3.LUT R4, R4, R27, RZ, 0x3c, !PT ;  /* 0x0000001b04046212 */ /* 0x000fe400078e3cff */
[----:B------:R-:W-:Y:S02]  /*0790*/  @P6 LOP3.LUT R2, R2, R21, RZ, 0x3c, !PT ;  /* 0x0000001502026212 */ /* 0x000fe400078e3cff */
[----:B------:R-:W-:Y:S02]  /*07a0*/  @P0 LOP3.LUT R4, R4, R23, RZ, 0x3c, !PT ;  /* 0x0000001704040212 */ /* 0x000fe400078e3cff */
[----:B------:R-:W-:Y:S02]  /*07b0*/  @P0 LOP3.LUT R2, R2, R25, RZ, 0x3c, !PT ;  /* 0x0000001902020212 */ /* 0x000fe400078e3cff */
[----:B--2---:R-:W-:Y:S02]  /*07c0*/  @P6 LOP3.LUT R5, R5, R18, RZ, 0x3c, !PT ;  /* 0x0000001205056212 */ /* 0x004fe400078e3cff */
[----:B---3--:R-:W-:-:S02]  /*07d0*/  @P6 LOP3.LUT R3, R3, R20, RZ, 0x3c, !PT ;  /* 0x0000001403036212 */ /* 0x008fc400078e3cff */
[----:B----4-:R-:W-:Y:S02]  /*07e0*/  @P0 LOP3.LUT R5, R5, R22, RZ, 0x3c, !PT ;  /* 0x0000001605050212 */ /* 0x010fe400078e3cff */
[----:B------:R-:W-:Y:S02]  /*07f0*/  @P0 LOP3.LUT R3, R3, R26, RZ, 0x3c, !PT ;  /* 0x0000001a03030212 */ /* 0x000fe400078e3cff */
[----:B------:R-:W-:-:S13]  /*0800*/  R2P PR, R24.B1, 0x7f ;  /* 0x0000007f18007804 */ /* 0x000fda0000001000 */
[----:B------:R-:W2:Y:S04]  /*0810*/  @P0 LDG.E R18, desc[UR4][R10.64+0xa0] ;  /* 0x0000a0040a120981 */ /* 0x000ea8000c1e1900 */
[----:B------:R-:W3:Y:S04]  /*0820*/  @P1 LDG.E R22, desc[UR4][R10.64+0xb4] ;  /* 0x0000b4040a161981 */ /* 0x000ee8000c1e1900 */
[----:B------:R-:W4:Y:S04]  /*0830*/  @P2 LDG.E R26, desc[UR4][R10.64+0xc8] ;  /* 0x0000c8040a1a2981 */ /* 0x000f28000c1e1900 */
[----:B------:R-:W4:Y:S04]  /*0840*/  @P3 LDG.E R28, desc[UR4][R10.64+0xdc] ;  /* 0x0000dc040a1c3981 */ /* 0x000f28000c1e1900 */
[----:B------:R-:W4:Y:S04]  /*0850*/  @P0 LDG.E R23, desc[UR4][R10.64+0xa4] ;  /* 0x0000a4040a170981 */ /* 0x000f28000c1e1900 */
[----:B------:R-:W4:Y:S04]  /*0860*/  @P0 LDG.E R20, desc[UR4][R10.64+0xa8] ;  /* 0x0000a8040a140981 */ /* 0x000f28000c1e1900 */
[----:B------:R-:W4:Y:S04]  /*0870*/  @P4 LDG.E R25, desc[UR4][R10.64+0xf0] ;  /* 0x0000f0040a194981 */ /* 0x000f28000c1e1900 */
        /* <DEDUP_REMOVED lines=21> */
[----:B------:R-:W-:Y:S02]  /*09d0*/  LOP3.LUT P0, RZ, R24, 0x8000, RZ, 0xc0, !PT ;  /* 0x0000800018ff7812 */ /* 0x000fe4000780c0ff */
[----:B----4-:R-:W-:Y:S01]  /*09e0*/  @P5 LOP3.LUT R15, R15, R26, RZ, 0x3c, !PT ;  /* 0x0000001a0f0f5212 */ /* 0x010fe200078e3cff */
[----:B------:R-:W4:Y:S04]  /*09f0*/  @P3 LDG.E R24, desc[UR4][R10.64+0xe4] ;  /* 0x0000e4040a183981 */ /* 0x000f28000c1e1900 */
[----:B------:R-:W2:Y:S01]  /*0a00*/  @P6 LDG.E R26, desc[UR4][R10.64+0x118] ;  /* 0x000118040a1a6981 */ /* 0x000ea2000c1e1900 */
        /* <DEDUP_REMOVED lines=8> */
[----:B---3--:R-:W-:-:S03]  /*0a90*/  @P2 LOP3.LUT R3, R3, R22, RZ, 0x3c, !PT ;  /* 0x0000001603032212 */ /* 0x008fc600078e3cff */
[----:B------:R-:W3:Y:S01]  /*0aa0*/  @P4 LDG.E R22, desc[UR4][R10.64+0x100] ;  /* 0x000100040a164981 */ /* 0x000ee2000c1e1900 */
[----:B--2---:R-:W-:-:S03]  /*0ab0*/  @P6 LOP3.LUT R15, R15, R26, RZ, 0x3c, !PT ;  /* 0x0000001a0f0f6212 */ /* 0x004fc600078e3cff */
[----:B------:R-:W2:Y:S01]  /*0ac0*/  @P0 LDG.E R26, desc[UR4][R10.64+0x12c] ;  /* 0x00012c040a1a0981 */ /* 0x000ea2000c1e1900 */
[----:B----4-:R-:W-:-:S03]  /*0ad0*/  @P2 LOP3.LUT R2, R2, R23, RZ, 0x3c, !PT ;  /* 0x0000001702022212 */ /* 0x010fc600078e3cff */
[----:B------:R-:W4:Y:S01]  /*0ae0*/  @P4 LDG.E R23, desc[UR4][R10.64+0xfc] ;  /* 0x0000fc040a174981 */ /* 0x000f22000c1e1900 */
[----:B------:R-:W-:-:S03]  /*0af0*/  @P2 LOP3.LUT R5, R5, R20, RZ, 0x3c, !PT ;  /* 0x0000001405052212 */ /* 0x000fc600078e3cff */
[----:B------:R-:W4:Y:S01]  /*0b00*/  @P4 LDG.E R20, desc[UR4][R10.64+0xf8] ;  /* 0x0000f8040a144981 */ /* 0x000f22000c1e1900 */
[----:B------:R-:W-:Y:S02]  /*0b10*/  @P3 LOP3.LUT R2, R2, R27, RZ, 0x3c, !PT ;  /* 0x0000001b02023212 */ /* 0x000fe400078e3cff */
[----:B------:R-:W-:Y:S01]  /*0b20*/  @P3 LOP3.LUT R4, R4, R25, RZ, 0x3c, !PT ;  /* 0x0000001904043212 */ /* 0x000fe200078e3cff */
[----:B------:R-:W4:Y:S01]  /*0b30*/  @P5 LDG.E R27, desc[UR4][R10.64+0x110] ;  /* 0x000110040a1b5981 */ /* 0x000f22000c1e1900 */
[----:B------:R-:W-:-:S03]  /*0b40*/  @P3 LOP3.LUT R5, R5, R24, RZ, 0x3c, !PT ;  /* 0x0000001805053212 */ /* 0x000fc600078e3cff */
[----:B------:R-:W4:Y:S04]  /*0b50*/  @P5 LDG.E R25, desc[UR4][R10.64+0x108] ;  /* 0x000108040a195981 */ /* 0x000f28000c1e1900 */
        /* <DEDUP_REMOVED lines=19> */
[----:B------:R-:W-:-:S05]  /*0c90*/  VIADD R19, R19, 0x10 ;  /* 0x0000001013137836 */ /* 0x000fca0000000000 */
[----:B------:R-:W-:Y:S02]  /*0ca0*/  ISETP.NE.AND P1, PT, R19, 0x20, PT ;  /* 0x000000201300780c */ /* 0x000fe40003f25270 */
[----:B------:R-:W-:Y:S02]  /*0cb0*/  @P5 LOP3.LUT R3, R3, R18, RZ, 0x3c, !PT ;  /* 0x0000001203035212 */ /* 0x000fe400078e3cff */
[----:B------:R-:W-:Y:S02]  /*0cc0*/  @P6 LOP3.LUT R4, R4, R21, RZ, 0x3c, !PT ;  /* 0x0000001504046212 */ /* 0x000fe400078e3cff */
[----:B---3--:R-:W-:-:S04]  /*0cd0*/  @P6 LOP3.LUT R3, R3, R22, RZ, 0x3c, !PT ;  /* 0x0000001603036212 */ /* 0x008fc800078e3cff */
[----:B--2---:R-:W-:Y:S02]  /*0ce0*/  @P0 LOP3.LUT R3, R3, R26, RZ, 0x3c, !PT ;  /* 0x0000001a03030212 */ /* 0x004fe400078e3cff */
[----:B----4-:R-:W-:Y:S02]  /*0cf0*/  @P6 LOP3.LUT R2, R2, R23, RZ, 0x3c, !PT ;  /* 0x0000001702026212 */ /* 0x010fe400078e3cff */
[----:B------:R-:W-:Y:S02]  /*0d00*/  @P6 LOP3.LUT R5, R5, R20, RZ, 0x3c, !PT ;  /* 0x0000001405056212 */ /* 0x000fe400078e3cff */
[----:B------:R-:W-:Y:S02]  /*0d10*/  @P0 LOP3.LUT R2, R2, R27, RZ, 0x3c, !PT ;  /* 0x0000001b02020212 */ /* 0x000fe400078e3cff */
[----:B------:R-:W-:Y:S02]  /*0d20*/  @P0 LOP3.LUT R4, R4, R25, RZ, 0x3c, !PT ;  /* 0x0000001904040212 */ /* 0x000fe400078e3cff */
[----:B------:R-:W-:Y:S01]  /*0d30*/  @P0 LOP3.LUT R5, R5, R24, RZ, 0x3c, !PT ;  /* 0x0000001805050212 */ /* 0x000fe200078e3cff */
[----:B------:R-:W-:Y:S06]  /*0d40*/  @P1 BRA `(.L_x_5) ;  /* 0xfffffff400481947 */ /* 0x000fec000383ffff */
[----:B------:R-:W-:-:S05]  /*0d50*/  VIADD R17, R17, 0x1 ;  /* 0x0000000111117836 */ /* 0x000fca0000000000 */
[----:B------:R-:W-:-:S13]  /*0d60*/  ISETP.NE.AND P0, PT, R17, 0x5, PT ;  /* 0x000000051100780c */ /* 0x000fda0003f05270 */
[----:B------:R-:W-:Y:S05]  /*0d70*/  @P0 BRA `(.L_x_6) ;  /* 0xfffffff400300947 */ /* 0x000fea000383ffff */
[----:B------:R1:W-:Y:S01]  /*0d80*/  STG.E.64 desc[UR4][R6.64+0x8], R4 ;  /* 0x0000080406007986 */ /* 0x0003e2000c101b04 */
[----:B------:R-:W-:Y:S01]  /*0d90*/  VIADD R14, R14, 0x1 ;  /* 0x000000010e0e7836 */ /* 0x000fe20000000000 */
[----:B------:R-:W-:Y:S02]  /*0da0*/  LOP3.LUT R11, R0, 0x3, RZ, 0xc0, !PT ;  /* 0x00000003000b7812 */ /* 0x000fe400078ec0ff */
[----:B------:R1:W-:Y:S02]  /*0db0*/  STG.E.64 desc[UR4][R6.64+0x10], R2 ;  /* 0x0000100206007986 */ /* 0x0003e4000c101b04 */
[----:B------:R-:W-:Y:S02]  /*0dc0*/  ISETP.GE.U32.AND P0, PT, R14, R11, PT ;  /* 0x0000000b0e00720c */ /* 0x000fe40003f06070 */
[----:B------:R1:W-:Y:S11]  /*0dd0*/  STG.E desc[UR4][R6.64+0x4], R15 ;  /* 0x0000040f06007986 */ /* 0x0003f6000c101904 */
[----:B------:R-:W-:Y:S05]  /*0de0*/  @!P0 BRA `(.L_x_7) ;  /* 0xfffffff400048947 */ /* 0x000fea000383ffff */
.L_x_4:
[----:B------:R-:W-:Y:S05]  /*0df0*/  BSYNC.RECONVERGENT B1 ;  /* 0x0000000000017941 */ /* 0x000fea0003800200 */
.L_x_3:
[----:B------:R-:W-:Y:S01]  /*0e00*/  ISETP.GT.U32.AND P0, PT, R0, 0x3, PT ;  /* 0x000000030000780c */ /* 0x000fe20003f04070 */
[----:B------:R-:W-:Y:S01]  /*0e10*/  VIADD R12, R12, 0x1 ;  /* 0x000000010c0c7836 */ /* 0x000fe20000000000 */
[--C-:B------:R-:W-:Y:S02]  /*0e20*/  SHF.R.U64 R0, R0, 0x2, R13.reuse ;  /* 0x0000000200007819 */ /* 0x100fe4000000120d */
[----:B------:R-:W-:Y:S02]  /*0e30*/  ISETP.GT.U32.AND.EX P0, PT, R13, RZ, PT, P0 ;  /* 0x000000ff0d00720c */ /* 0x000fe40003f04100 */
[----:B------:R-:W-:-:S11]  /*0e40*/  SHF.R.U32.HI R13, RZ, 0x2, R13 ;  /* 0x00000002ff0d7819 */ /* 0x000fd6000001160d */
[----:B------:R-:W-:Y:S05]  /*0e50*/  @P0 BRA `(.L_x_8) ;  /* 0xfffffff000c80947 */ /* 0x000fea000383ffff */
.L_x_2:
[----:B------:R-:W-:Y:S05]  /*0e60*/  BSYNC.RECONVERGENT B0 ;  /* 0x0000000000007941 */ /* 0x000fea0003800200 */
.L_x_1:
[----:B------:R-:W-:Y:S04]  /*0e70*/  STG.E.64 desc[UR4][R6.64+0x18], RZ ;  /* 0x000018ff06007986 */ /* 0x000fe8000c101b04 */
[----:B------:R-:W-:Y:S04]  /*0e80*/  STG.E desc[UR4][R6.64+0x20], RZ ;  /* 0x000020ff06007986 */ /* 0x000fe8000c101904 */
[----:B------:R-:W-:Y:S01]  /*0e90*/  STG.E.64 desc[UR4][R6.64+0x28], RZ ;  /* 0x000028ff06007986 */ /* 0x000fe2000c101b04 */
[----:B------:R-:W-:Y:S05]  /*0ea0*/  EXIT ;  /* 0x000000000000794d */ /* 0x000fea0003800000 */
.L_x_9:
        /* <DEDUP_REMOVED lines=13> */
.L_x_11:


//--------------------- .nv.global.init           --------------------------
	.section	.nv.global.init,"aw",@progbits
	.align	4
.nv.global.init:
	.type		mrg32k3aM1SubSeq,@object
	.size		mrg32k3aM1SubSeq,(mrg32k3aM2SubSeq - mrg32k3aM1SubSeq)
mrg32k3aM1SubSeq:
        /*0000*/ 	.byte	0x0b, 0xcc, 0xee, 0x04, 0x73, 0x29, 0x8b, 0x6f, 0xf6, 0x53, 0x03, 0xf6, 0x23, 0xf6, 0xea, 0xda
        /* <DEDUP_REMOVED lines=125> */
	.type		mrg32k3aM2SubSeq,@object
	.size		mrg32k3aM2SubSeq,(mrg32k3aM1 - mrg32k3aM2SubSeq)
mrg32k3aM2SubSeq:
        /* <DEDUP_REMOVED lines=126> */
	.type		mrg32k3aM1,@object
	.size		mrg32k3aM1,(mrg32k3aM1Seq - mrg32k3aM1)
mrg32k3aM1:
        /* <DEDUP_REMOVED lines=144> */
	.type		mrg32k3aM1Seq,@object
	.size		mrg32k3aM1Seq,(mrg32k3aM2 - mrg32k3aM1Seq)
mrg32k3aM1Seq:
        /* <DEDUP_REMOVED lines=144> */
	.type		mrg32k3aM2,@object
	.size		mrg32k3aM2,(mrg32k3aM2Seq - mrg32k3aM2)
mrg32k3aM2:
        /* <DEDUP_REMOVED lines=144> */
	.type		mrg32k3aM2Seq,@object
	.size		mrg32k3aM2Seq,(precalc_xorwow_matrix - mrg32k3aM2Seq)
mrg32k3aM2Seq:
        /* <DEDUP_REMOVED lines=144> */
	.type		precalc_xorwow_matrix,@object
	.size		precalc_xorwow_matrix,(precalc_xorwow_offset_matrix - precalc_xorwow_matrix)
precalc_xorwow_matrix:
        /* <DEDUP_REMOVED lines=6400> */
	.type		precalc_xorwow_offset_matrix,@object
	.size		precalc_xorwow_offset_matrix,(.L_1 - precalc_xorwow_offset_matrix)
precalc_xorwow_offset_matrix:
        /* <DEDUP_REMOVED lines=6400> */
.L_1:


//--------------------- .nv.shared.reserved.0     --------------------------
	.section	.nv.shared.reserved.0,"aw",@nobits
	.weak		__nv_reservedSMEM_offset_0_alias
	.size		__nv_reservedSMEM_offset_0_alias, 0, 64
	.other		__nv_reservedSMEM_offset_0_alias,@"STO_CUDA_RESERVED_SHARED STV_DEFAULT"
__nv_reservedSMEM_offset_0_alias:
	.zero		0
	.zero		64


//--------------------- .nv.constant0._Z30random_generation_with_ceilingP17curandStateXORWOWPj --------------------------
	.section	.nv.constant0._Z30random_generation_with_ceilingP17curandStateXORWOWPj,"a",@progbits
	.sectionflags	@""
	.align	4
.nv.constant0._Z30random_generation_with_ceilingP17curandStateXORWOWPj:
	.zero		912


//--------------------- .nv.constant0._Z4initjP17curandStateXORWOW --------------------------
	.section	.nv.constant0._Z4initjP17curandStateXORWOW,"a",@progbits
	.sectionflags	@""
	.align	4
.nv.constant0._Z4initjP17curandStateXORWOW:
	.zero		912


//--------------------- SYMBOLS --------------------------

	.type		.nv.reservedSmem.offset0,@object
	.size		.nv.reservedSmem.offset0,0x4
